	.headerflags	@"EF_CUDA_TEXMODE_UNIFIED EF_CUDA_64BIT_ADDRESS EF_CUDA_ACCELERATORS EF_CUDA_SM90 EF_CUDA_VIRTUAL_SM(EF_CUDA_SM90)"
	.elftype	@"ET_EXEC"


//--------------------- .nv.info                  --------------------------
	.section	.nv.info,"",@"SHT_CUDA_INFO"
	.align	4


	//----- nvinfo : EIATTR_REGCOUNT
	.align		4
        /*0000*/ 	.byte	0x04, 0x2f
        /*0002*/ 	.short	(.L_3 - .L_2)
	.align		4
.L_2:
        /*0004*/ 	.word	index@(triton_poi_fused__native_batch_norm_legit_no_training_add_relu_11)
        /*0008*/ 	.word	0x00000020


	//----- nvinfo : EIATTR_MIN_STACK_SIZE
	.align		4
.L_3:
        /*000c*/ 	.byte	0x04, 0x12
        /*000e*/ 	.short	(.L_5 - .L_4)
	.align		4
.L_4:
        /*0010*/ 	.word	index@(triton_poi_fused__native_batch_norm_legit_no_training_add_relu_11)
        /*0014*/ 	.word	0x00000000


	//----- nvinfo : EIATTR_FRAME_SIZE
	.align		4
.L_5:
        /*0018*/ 	.byte	0x04, 0x11
        /*001a*/ 	.short	(.L_7 - .L_6)
	.align		4
.L_6:
        /*001c*/ 	.word	index@(triton_poi_fused__native_batch_norm_legit_no_training_add_relu_11)
        /*0020*/ 	.word	0x00000000


	//----- nvinfo : EIATTR_MIN_STACK_SIZE
	.align		4
.L_7:
        /*0024*/ 	.byte	0x04, 0x12
        /*0026*/ 	.short	(.L_9 - .L_8)
	.align		4
.L_8:
        /*0028*/ 	.word	index@(triton_poi_fused__native_batch_norm_legit_no_training_add_relu_11)
        /*002c*/ 	.word	0x00000000
.L_9:


//--------------------- .nv.info.triton_poi_fused__native_batch_norm_legit_no_training_add_relu_11 --------------------------
	.section	.nv.info.triton_poi_fused__native_batch_norm_legit_no_training_add_relu_11,"",@"SHT_CUDA_INFO"
	.sectionflags	@""
	.align	4


	//----- nvinfo : EIATTR_CUDA_API_VERSION
	.align		4
        /*0000*/ 	.byte	0x04, 0x37
        /*0002*/ 	.short	(.L_11 - .L_10)
.L_10:
        /*0004*/ 	.word	0x0000007c


	//----- nvinfo : EIATTR_KPARAM_INFO
	.align		4
.L_11:
        /*0008*/ 	.byte	0x04, 0x17
        /*000a*/ 	.short	(.L_13 - .L_12)
.L_12:
        /*000c*/ 	.word	0x00000000
        /*0010*/ 	.short	0x0009
        /*0012*/ 	.short	0x0044
        /*0014*/ 	.byte	0x00, 0xf0, 0x11, 0x00


	//----- nvinfo : EIATTR_KPARAM_INFO
	.align		4
.L_13:
        /*0018*/ 	.byte	0x04, 0x17
        /*001a*/ 	.short	(.L_15 - .L_14)
.L_14:
        /*001c*/ 	.word	0x00000000
        /*0020*/ 	.short	0x0008
        /*0022*/ 	.short	0x0040
        /*0024*/ 	.byte	0x00, 0xf0, 0x11, 0x00


	//----- nvinfo : EIATTR_KPARAM_INFO
	.align		4
.L_15:
        /*0028*/ 	.byte	0x04, 0x17
        /*002a*/ 	.short	(.L_17 - .L_16)
.L_16:
        /*002c*/ 	.word	0x00000000
        /*0030*/ 	.short	0x0007
        /*0032*/ 	.short	0x0038
        /*0034*/ 	.byte	0x00, 0xf4, 0x21, 0x00


	//----- nvinfo : EIATTR_KPARAM_INFO
	.align		4
.L_17:
        /*0038*/ 	.byte	0x04, 0x17
        /*003a*/ 	.short	(.L_19 - .L_18)
.L_18:
        /*003c*/ 	.word	0x00000000
        /*0040*/ 	.short	0x0006
        /*0042*/ 	.short	0x0030
        /*0044*/ 	.byte	0x00, 0xf4, 0x21, 0x00


	//----- nvinfo : EIATTR_KPARAM_INFO
	.align		4
.L_19:
        /*0048*/ 	.byte	0x04, 0x17
        /*004a*/ 	.short	(.L_21 - .L_20)
.L_20:
        /*004c*/ 	.word	0x00000000
        /*0050*/ 	.short	0x0005
        /*0052*/ 	.short	0x0028
        /*0054*/ 	.byte	0x00, 0xf4, 0x21, 0x00


	//----- nvinfo : EIATTR_KPARAM_INFO
	.align		4
.L_21:
        /*0058*/ 	.byte	0x04, 0x17
        /*005a*/ 	.short	(.L_23 - .L_22)
.L_22:
        /*005c*/ 	.word	0x00000000
        /*0060*/ 	.short	0x0004
        /*0062*/ 	.short	0x0020
        /*0064*/ 	.byte	0x00, 0xf4, 0x21, 0x00


	//----- nvinfo : EIATTR_KPARAM_INFO
	.align		4
.L_23:
        /*0068*/ 	.byte	0x04, 0x17
        /*006a*/ 	.short	(.L_25 - .L_24)
.L_24:
        /*006c*/ 	.word	0x00000000
        /*0070*/ 	.short	0x0003
        /*0072*/ 	.short	0x0018
        /*0074*/ 	.byte	0x00, 0xf4, 0x21, 0x00


	//----- nvinfo : EIATTR_KPARAM_INFO
	.align		4
.L_25:
        /*0078*/ 	.byte	0x04, 0x17
        /*007a*/ 	.short	(.L_27 - .L_26)
.L_26:
        /*007c*/ 	.word	0x00000000
        /*0080*/ 	.short	0x0002
        /*0082*/ 	.short	0x0010
        /*0084*/ 	.byte	0x00, 0xf4, 0x21, 0x00


	//----- nvinfo : EIATTR_KPARAM_INFO
	.align		4
.L_27:
        /*0088*/ 	.byte	0x04, 0x17
        /*008a*/ 	.short	(.L_29 - .L_28)
.L_28:
        /*008c*/ 	.word	0x00000000
        /*0090*/ 	.short	0x0001
        /*0092*/ 	.short	0x0008
        /*0094*/ 	.byte	0x00, 0xf4, 0x21, 0x00


	//----- nvinfo : EIATTR_KPARAM_INFO
	.align		4
.L_29:
        /*0098*/ 	.byte	0x04, 0x17
        /*009a*/ 	.short	(.L_31 - .L_30)
.L_30:
        /*009c*/ 	.word	0x00000000
        /*00a0*/ 	.short	0x0000
        /*00a2*/ 	.short	0x0000
        /*00a4*/ 	.byte	0x00, 0xf4, 0x21, 0x00


	//----- nvinfo : EIATTR_SPARSE_MMA_MASK
	.align		4
.L_31:
        /*00a8*/ 	.byte	0x03, 0x50
        /*00aa*/ 	.short	0x0000


	//----- nvinfo : EIATTR_MAXREG_COUNT
	.align		4
        /*00ac*/ 	.byte	0x03, 0x1b
        /*00ae*/ 	.short	0x00ff


	//----- nvinfo : EIATTR_EXIT_INSTR_OFFSETS
	.align		4
        /*00b0*/ 	.byte	0x04, 0x1c
        /*00b2*/ 	.short	(.L_33 - .L_32)


	//   ....[0]....
.L_32:
        /*00b4*/ 	.word	0x00001030


	//   ....[1]....
        /*00b8*/ 	.word	0x00001070


	//----- nvinfo : EIATTR_REQNTID
	.align		4
.L_33:
        /*00bc*/ 	.byte	0x04, 0x10
        /*00be*/ 	.short	(.L_35 - .L_34)
.L_34:
        /*00c0*/ 	.word	0x00000080
        /*00c4*/ 	.word	0x00000001
        /*00c8*/ 	.word	0x00000001


	//----- nvinfo : EIATTR_CBANK_PARAM_SIZE
	.align		4
.L_35:
        /*00cc*/ 	.byte	0x03, 0x19
        /*00ce*/ 	.short	0x0048


	//----- nvinfo : EIATTR_PARAM_CBANK
	.align		4
        /*00d0*/ 	.byte	0x04, 0x0a
        /*00d2*/ 	.short	(.L_37 - .L_36)
	.align		4
.L_36:
        /*00d4*/ 	.word	index@(.nv.constant0.triton_poi_fused__native_batch_norm_legit_no_training_add_relu_11)
        /*00d8*/ 	.short	0x0210
        /*00da*/ 	.short	0x0048


	//----- nvinfo : EIATTR_SW_WAR
	.align		4
.L_37:
        /*00dc*/ 	.byte	0x04, 0x36
        /*00de*/ 	.short	(.L_39 - .L_38)
.L_38:
        /*00e0*/ 	.word	0x00000008
.L_39:


//--------------------- .nv.callgraph             --------------------------
	.section	.nv.callgraph,"",@"SHT_CUDA_CALLGRAPH"
	.align	4
	.sectionentsize	8
	.align		4
        /*0000*/ 	.word	0x00000000
	.align		4
        /*0004*/ 	.word	0xffffffff
	.align		4
        /*0008*/ 	.word	0x00000000
	.align		4
        /*000c*/ 	.word	0xfffffffe
	.align		4
        /*0010*/ 	.word	0x00000000
	.align		4
        /*0014*/ 	.word	0xfffffffd
	.align		4
        /*0018*/ 	.word	0x00000000
	.align		4
        /*001c*/ 	.word	0xfffffffc


//--------------------- .nv.constant4             --------------------------
	.section	.nv.constant4,"a",@progbits
	.align	8
	.align		8
.nv.constant4:
        /*0000*/ 	.dword	_$_str
	.align		8
        /*0008*/ 	.dword	_$_str_$_2


//--------------------- .text.triton_poi_fused__native_batch_norm_legit_no_training_add_relu_11 --------------------------
	.section	.text.triton_poi_fused__native_batch_norm_legit_no_training_add_relu_11,"ax",@progbits
	.sectionflags	@"SHF_BARRIERS=1"
	.align	128
        .global         triton_poi_fused__native_batch_norm_legit_no_training_add_relu_11
        .type           triton_poi_fused__native_batch_norm_legit_no_training_add_relu_11,@function
        .size           triton_poi_fused__native_batch_norm_legit_no_training_add_relu_11,(.L_x_1 - triton_poi_fused__native_batch_norm_legit_no_training_add_relu_11)
        .other          triton_poi_fused__native_batch_norm_legit_no_training_add_relu_11,@"STO_CUDA_ENTRY STV_DEFAULT"
triton_poi_fused__native_batch_norm_legit_no_training_add_relu_11:
.text.triton_poi_fused__native_batch_norm_legit_no_training_add_relu_11:
[----:B------:R-:W0:Y:S01]  /*0000*/  LDC R1, c[0x0][0x28] ;  /* 0x00000a00ff017b82 */ /* 0x000e220000000800 */
[----:B------:R-:W1:Y:S07]  /*0010*/  S2R R25, SR_CTAID.Y ;  /* 0x0000000000197919 */ /* 0x000e6e0000002600 */
[----:B------:R-:W2:Y:S01]  /*0020*/  LDC.64 R14, c[0x0][0x210] ;  /* 0x00008400ff0e7b82 */ /* 0x000ea20000000a00 */
[----:B------:R-:W-:Y:S02]  /*0030*/  CS2R R8, SRZ ;  /* 0x0000000000087805 */ /* 0x000fe4000001ff00 */
[----:B------:R-:W-:Y:S01]  /*0040*/  CS2R R10, SRZ ;  /* 0x00000000000a7805 */ /* 0x000fe2000001ff00 */
[----:B------:R-:W3:Y:S01]  /*0050*/  S2R R2, SR_TID.X ;  /* 0x0000000000027919 */ /* 0x000ee20000002100 */
[----:B------:R-:W-:Y:S01]  /*0060*/  ULDC.64 UR6, c[0x0][0x208] ;  /* 0x0000820000067ab9 */ /* 0x000fe20000000a00 */
[----:B------:R-:W4:Y:S02]  /*0070*/  S2R R24, SR_CTAID.X ;  /* 0x0000000000187919 */ /* 0x000f240000002500 */
[----:B------:R-:W5:Y:S08]  /*0080*/  LDC.64 R12, c[0x0][0x218] ;  /* 0x00008600ff0c7b82 */ /* 0x000f700000000a00 */
[----:B------:R-:W2:Y:S01]  /*0090*/  LDC.64 R22, c[0x0][0x220] ;  /* 0x00008800ff167b82 */ /* 0x000ea20000000a00 */
[----:B-1----:R-:W-:-:S02]  /*00a0*/  IMAD.SHL.U32 R25, R25, 0x20, RZ ;  /* 0x0000002019197824 */ /* 0x002fc400078e00ff */
[----:B---3--:R-:W-:Y:S01]  /*00b0*/  IMAD.SHL.U32 R28, R2, 0x4, RZ ;  /* 0x00000004021c7824 */ /* 0x008fe200078e00ff */
[----:B------:R-:W-:Y:S01]  /*00c0*/  SHF.R.U32.HI R20, RZ, 0x3, R2 ;  /* 0x00000003ff147819 */ /* 0x000fe20000011602 */
[----:B----4-:R-:W-:-:S03]  /*00d0*/  IMAD.SHL.U32 R24, R24, 0x20, RZ ;  /* 0x0000002018187824 */ /* 0x010fc600078e00ff */
[----:B------:R-:W-:Y:S02]  /*00e0*/  LOP3.LUT R3, R25, 0x1c, R28, 0xf8, !PT ;  /* 0x0000001c19037812 */ /* 0x000fe400078ef81c */
[----:B------:R-:W-:Y:S02]  /*00f0*/  SGXT.U32 R20, R20, 0x4 ;  /* 0x000000041414781a */ /* 0x000fe40000000000 */
[----:B------:R-:W-:Y:S02]  /*0100*/  SHF.R.S32.HI R0, RZ, 0x1f, R3 ;  /* 0x0000001fff007819 */ /* 0x000fe40000011403 */
[----:B------:R-:W-:Y:S02]  /*0110*/  ISETP.GE.AND P0, PT, R3, 0x40, PT ;  /* 0x000000400300780c */ /* 0x000fe40003f06270 */
[----:B------:R-:W-:-:S04]  /*0120*/  LEA.HI R0, R0, R3, RZ, 0x4 ;  /* 0x0000000300007211 */ /* 0x000fc800078f20ff */
[C---:B------:R-:W-:Y:S01]  /*0130*/  LOP3.LUT R2, R0.reuse, 0xfffffff0, RZ, 0xc0, !PT ;  /* 0xfffffff000027812 */ /* 0x040fe200078ec0ff */
[----:B------:R-:W-:-:S04]  /*0140*/  IMAD.SHL.U32 R0, R0, 0x100, RZ ;  /* 0x0000010000007824 */ /* 0x000fc800078e00ff */
[----:B------:R-:W-:Y:S01]  /*0150*/  IMAD.IADD R3, R3, 0x1, -R2 ;  /* 0x0000000103037824 */ /* 0x000fe200078e0a02 */
[----:B------:R-:W-:Y:S02]  /*0160*/  LOP3.LUT R0, R0, 0xfffff000, RZ, 0xc0, !PT ;  /* 0xfffff00000007812 */ /* 0x000fe400078ec0ff */
[----:B------:R-:W-:-:S03]  /*0170*/  LOP3.LUT R2, R24, R20, RZ, 0xfc, !PT ;  /* 0x0000001418027212 */ /* 0x000fc600078efcff */
[----:B------:R-:W-:Y:S01]  /*0180*/  IMAD.IADD R5, R3, 0x1, R0 ;  /* 0x0000000103057824 */ /* 0x000fe200078e0200 */
[C---:B------:R-:W-:Y:S02]  /*0190*/  ISETP.LT.AND P2, PT, R2.reuse, 0x100, !P0 ;  /* 0x000001000200780c */ /* 0x040fe40004741270 */
[----:B------:R-:W-:Y:S01]  /*01a0*/  LOP3.LUT R0, R24, 0x10, R20, 0xfe, !PT ;  /* 0x0000001018007812 */ /* 0x000fe200078efe14 */
[----:B------:R-:W-:Y:S01]  /*01b0*/  IMAD R2, R2, 0x10, R5 ;  /* 0x0000001002027824 */ /* 0x000fe200078e0205 */
[----:B------:R-:W-:Y:S02]  /*01c0*/  CS2R R16, SRZ ;  /* 0x0000000000107805 */ /* 0x000fe4000001ff00 */
[----:B------:R-:W-:Y:S02]  /*01d0*/  CS2R R18, SRZ ;  /* 0x0000000000127805 */ /* 0x000fe4000001ff00 */
[----:B------:R-:W-:Y:S01]  /*01e0*/  ISETP.LT.AND P1, PT, R0, 0x100, !P0 ;  /* 0x000001000000780c */ /* 0x000fe20004721270 */
[----:B--2---:R-:W-:-:S04]  /*01f0*/  IMAD.WIDE R26, R2, 0x4, R14 ;  /* 0x00000004021a7825 */ /* 0x004fc800078e020e */
[C---:B-----5:R-:W-:Y:S01]  /*0200*/  IMAD.WIDE R12, R3.reuse, 0x4, R12 ;  /* 0x00000004030c7825 */ /* 0x060fe200078e020c */
[----:B------:R1:W2:Y:S03]  /*0210*/  @P2 LDG.E.EL.128 R8, desc[UR6][R26.64] ;  /* 0x000000061a082981 */ /* 0x0002a6000c2e1d00 */
[----:B------:R-:W-:Y:S01]  /*0220*/  IMAD R0, R0, 0x10, R5 ;  /* 0x0000001000007824 */ /* 0x000fe200078e0205 */
[----:B------:R3:W2:Y:S01]  /*0230*/  @!P0 LDG.E.EL.128 R16, desc[UR6][R12.64] ;  /* 0x000000060c108981 */ /* 0x0006a2000c2e1d00 */
[----:B0-----:R-:W-:-:S04]  /*0240*/  IMAD.WIDE R22, R3, 0x4, R22 ;  /* 0x0000000403167825 */ /* 0x001fc800078e0216 */
[----:B-1----:R-:W-:Y:S01]  /*0250*/  IMAD.WIDE R26, R0, 0x4, R14 ;  /* 0x00000004001a7825 */ /* 0x002fe200078e020e */
[----:B------:R-:W-:Y:S02]  /*0260*/  CS2R R14, SRZ ;  /* 0x00000000000e7805 */ /* 0x000fe4000001ff00 */
[----:B---3--:R-:W-:-:S06]  /*0270*/  CS2R R12, SRZ ;  /* 0x00000000000c7805 */ /* 0x008fcc000001ff00 */
[----:B------:R-:W3:Y:S01]  /*0280*/  @!P0 LDG.E.EL.128 R12, desc[UR6][R22.64] ;  /* 0x00000006160c8981 */ /* 0x000ee2000c2e1d00 */
[----:B------:R-:W-:Y:S02]  /*0290*/  CS2R R4, SRZ ;  /* 0x0000000000047805 */ /* 0x000fe4000001ff00 */
[----:B------:R-:W-:-:S06]  /*02a0*/  CS2R R6, SRZ ;  /* 0x0000000000067805 */ /* 0x000fcc000001ff00 */
[----:B------:R0:W4:Y:S01]  /*02b0*/  @P1 LDG.E.EL.128 R4, desc[UR6][R26.64] ;  /* 0x000000061a041981 */ /* 0x000122000c2e1d00 */
[----:B---3--:R-:W-:Y:S01]  /*02c0*/  FADD R29, R12, 9.9999997473787516356e-06 ;  /* 0x3727c5ac0c1d7421 */ /* 0x008fe20000000000 */
[----:B------:R-:W-:-:S03]  /*02d0*/  FADD R21, R13, 9.9999997473787516356e-06 ;  /* 0x3727c5ac0d157421 */ /* 0x000fc60000000000 */
[----:B0-----:R-:W0:Y:S01]  /*02e0*/  MUFU.SQRT R27, R29 ;  /* 0x0000001d001b7308 */ /* 0x001e220000002000 */
[----:B------:R-:W-:-:S07]  /*02f0*/  FADD R26, R15, 9.9999997473787516356e-06 ;  /* 0x3727c5ac0f1a7421 */ /* 0x000fce0000000000 */
[----:B------:R-:W1:Y:S08]  /*0300*/  MUFU.SQRT R21, R21 ;  /* 0x0000001500157308 */ /* 0x000e700000002000 */
[----:B------:R-:W3:Y:S01]  /*0310*/  MUFU.SQRT R26, R26 ;  /* 0x0000001a001a7308 */ /* 0x000ee20000002000 */
[----:B0-----:R-:W-:Y:S01]  /*0320*/  FSETP.GT.AND P5, PT, R27, 8.50705917302346158658e+37, PT ;  /* 0x7e8000001b00780b */ /* 0x001fe20003fa4000 */
[----:B------:R-:W-:Y:S01]  /*0330*/  FADD R15, R14, 9.9999997473787516356e-06 ;  /* 0x3727c5ac0e0f7421 */ /* 0x000fe20000000000 */
[----:B-1----:R-:W-:-:S02]  /*0340*/  FSETP.GT.AND P6, PT, R21, 8.50705917302346158658e+37, PT ;  /* 0x7e8000001500780b */ /* 0x002fc40003fc4000 */
[----:B------:R-:W-:Y:S01]  /*0350*/  LOP3.LUT R12, R24, 0x1c, R28, 0xf8, !PT ;  /* 0x0000001c180c7812 */ /* 0x000fe200078ef81c */
[----:B------:R-:W-:Y:S02]  /*0360*/  IMAD.MOV.U32 R24, RZ, RZ, 0x3e800000 ;  /* 0x3e800000ff187424 */ /* 0x000fe400078e00ff */
[----:B------:R-:W0:Y:S01]  /*0370*/  MUFU.SQRT R28, R15 ;  /* 0x0000000f001c7308 */ /* 0x000e220000002000 */
[----:B------:R-:W-:-:S05]  /*0380*/  FSETP.GEU.AND P3, PT, R27, 1.175494350822287508e-38, PT ;  /* 0x008000001b00780b */ /* 0x000fca0003f6e000 */
[----:B------:R-:W-:Y:S01]  /*0390*/  @P5 FMUL R27, R27, 0.25 ;  /* 0x3e8000001b1b5820 */ /* 0x000fe20000400000 */
[----:B---3--:R-:W-:Y:S02]  /*03a0*/  FSETP.GT.AND P4, PT, R26, 8.50705917302346158658e+37, PT ;  /* 0x7e8000001a00780b */ /* 0x008fe40003f84000 */
[C---:B------:R-:W-:Y:S02]  /*03b0*/  FSEL R23, R24.reuse, 1, P5 ;  /* 0x3f80000018177808 */ /* 0x040fe40002800000 */
[C---:B------:R-:W-:Y:S01]  /*03c0*/  FSETP.GEU.AND P5, PT, R21.reuse, 1.175494350822287508e-38, PT ;  /* 0x008000001500780b */ /* 0x040fe20003fae000 */
[----:B------:R-:W-:Y:S01]  /*03d0*/  @P6 FMUL R21, R21, 0.25 ;  /* 0x3e80000015156820 */ /* 0x000fe20000400000 */
[----:B------:R-:W-:Y:S02]  /*03e0*/  FSEL R22, R24, 1, P6 ;  /* 0x3f80000018167808 */ /* 0x000fe40003000000 */
[----:B------:R-:W-:Y:S02]  /*03f0*/  FSETP.GEU.AND P6, PT, R26, 1.175494350822287508e-38, PT ;  /* 0x008000001a00780b */ /* 0x000fe40003fce000 */
[----:B------:R-:W-:-:S02]  /*0400*/  LOP3.LUT R14, R25, R20, RZ, 0xfc, !PT ;  /* 0x00000014190e7212 */ /* 0x000fc400078efcff */
[----:B------:R-:W-:Y:S01]  /*0410*/  LOP3.LUT R13, R25, 0x10, R20, 0xfe, !PT ;  /* 0x00000010190d7812 */ /* 0x000fe200078efe14 */
[----:B------:R-:W-:Y:S01]  /*0420*/  @P4 FMUL R26, R26, 0.25 ;  /* 0x3e8000001a1a4820 */ /* 0x000fe20000400000 */
[----:B------:R-:W-:Y:S02]  /*0430*/  FSEL R25, R24, 1, P4 ;  /* 0x3f80000018197808 */ /* 0x000fe40002000000 */
[----:B0-----:R-:W-:-:S05]  /*0440*/  FSETP.GT.AND P4, PT, R28, 8.50705917302346158658e+37, PT ;  /* 0x7e8000001c00780b */ /* 0x001fca0003f84000 */
[----:B------:R-:W-:Y:S01]  /*0450*/  @!P6 FMUL R26, R26, 16777216 ;  /* 0x4b8000001a1ae820 */ /* 0x000fe20000400000 */
[----:B------:R-:W-:Y:S01]  /*0460*/  @!P6 FMUL R25, R25, 16777216 ;  /* 0x4b8000001919e820 */ /* 0x000fe20000400000 */
[----:B------:R-:W-:Y:S01]  /*0470*/  FSETP.GEU.AND P6, PT, R28, 1.175494350822287508e-38, PT ;  /* 0x008000001c00780b */ /* 0x000fe20003fce000 */
[----:B--2---:R-:W-:Y:S01]  /*0480*/  FADD R15, -R16, R8 ;  /* 0x00000008100f7221 */ /* 0x004fe20000000100 */
[----:B------:R-:W-:Y:S02]  /*0490*/  FADD R20, -R17, R9 ;  /* 0x0000000911147221 */ /* 0x000fe40000000100 */
[----:B------:R-:W0:Y:S02]  /*04a0*/  LDC.64 R8, c[0x0][0x228] ;  /* 0x00008a00ff087b82 */ /* 0x000e240000000a00 */
[----:B------:R-:W-:Y:S01]  /*04b0*/  @P4 FMUL R28, R28, 0.25 ;  /* 0x3e8000001c1c4820 */ /* 0x000fe20000400000 */
[----:B------:R-:W-:Y:S01]  /*04c0*/  @!P5 FMUL R21, R21, 16777216 ;  /* 0x4b8000001515d820 */ /* 0x000fe20000400000 */
[----:B------:R-:W1:Y:S01]  /*04d0*/  MUFU.RCP R26, R26 ;  /* 0x0000001a001a7308 */ /* 0x000e620000001000 */
[----:B----4-:R-:W-:-:S04]  /*04e0*/  FADD R16, -R16, R4 ;  /* 0x0000000410107221 */ /* 0x010fc80000000100 */
[----:B------:R-:W-:Y:S01]  /*04f0*/  @!P6 FMUL R28, R28, 16777216 ;  /* 0x4b8000001c1ce820 */ /* 0x000fe20000400000 */
[C---:B------:R-:W-:Y:S01]  /*0500*/  FADD R11, -R19.reuse, R11 ;  /* 0x0000000b130b7221 */ /* 0x040fe20000000100 */
[----:B------:R-:W-:Y:S01]  /*0510*/  FADD R7, -R19, R7 ;  /* 0x0000000713077221 */ /* 0x000fe20000000100 */
[----:B------:R2:W3:Y:S01]  /*0520*/  MUFU.RCP R4, R21 ;  /* 0x0000001500047308 */ /* 0x0004e20000001000 */
[----:B------:R-:W-:-:S07]  /*0530*/  @!P3 FMUL R27, R27, 16777216 ;  /* 0x4b8000001b1bb820 */ /* 0x000fce0000400000 */
[----:B------:R4:W5:Y:S01]  /*0540*/  MUFU.RCP R19, R28 ;  /* 0x0000001c00137308 */ /* 0x0009620000001000 */
[C---:B--2---:R-:W-:Y:S01]  /*0550*/  FADD R21, -R18.reuse, R10 ;  /* 0x0000000a12157221 */ /* 0x044fe20000000100 */
[----:B------:R-:W-:Y:S01]  /*0560*/  FADD R18, -R18, R6 ;  /* 0x0000000612127221 */ /* 0x000fe20000000100 */
[----:B------:R-:W-:Y:S01]  /*0570*/  FSEL R6, R24, 1, P4 ;  /* 0x3f80000018067808 */ /* 0x000fe20002000000 */
[----:B----4-:R-:W2:Y:S04]  /*0580*/  LDC.64 R28, c[0x0][0x230] ;  /* 0x00008c00ff1c7b82 */ /* 0x010ea80000000a00 */
[----:B------:R-:W4:Y:S01]  /*0590*/  MUFU.RCP R27, R27 ;  /* 0x0000001b001b7308 */ /* 0x000f220000001000 */
[----:B------:R-:W-:Y:S01]  /*05a0*/  @!P5 FMUL R22, R22, 16777216 ;  /* 0x4b8000001616d820 */ /* 0x000fe20000400000 */
[----:B-1----:R-:W-:Y:S01]  /*05b0*/  FMUL R26, R26, R25 ;  /* 0x000000191a1a7220 */ /* 0x002fe20000400000 */
[----:B------:R-:W-:Y:S01]  /*05c0*/  @!P6 FMUL R6, R6, 16777216 ;  /* 0x4b8000000606e820 */ /* 0x000fe20000400000 */
[----:B------:R-:W-:Y:S01]  /*05d0*/  FADD R17, -R17, R5 ;  /* 0x0000000511117221 */ /* 0x000fe20000000100 */
[----:B---3--:R-:W-:Y:S01]  /*05e0*/  FMUL R24, R4, R22 ;  /* 0x0000001604187220 */ /* 0x008fe20000400000 */
[----:B------:R-:W-:Y:S01]  /*05f0*/  FMUL R22, R26, R7 ;  /* 0x000000071a167220 */ /* 0x000fe20000400000 */
[----:B-----5:R-:W-:Y:S01]  /*0600*/  FMUL R19, R19, R6 ;  /* 0x0000000613137220 */ /* 0x020fe20000400000 */
[----:B------:R-:W-:-:S02]  /*0610*/  CS2R R4, SRZ ;  /* 0x0000000000047805 */ /* 0x000fc4000001ff00 */
[----:B------:R-:W-:Y:S01]  /*0620*/  CS2R R6, SRZ ;  /* 0x0000000000067805 */ /* 0x000fe2000001ff00 */
[----:B------:R-:W-:Y:S01]  /*0630*/  @!P3 FMUL R23, R23, 16777216 ;  /* 0x4b8000001717b820 */ /* 0x000fe20000400000 */
[----:B0-----:R-:W-:-:S04]  /*0640*/  IMAD.WIDE R8, R3, 0x4, R8 ;  /* 0x0000000403087825 */ /* 0x001fc800078e0208 */
[----:B----4-:R-:W-:Y:S01]  /*0650*/  FMUL R27, R27, R23 ;  /* 0x000000171b1b7220 */ /* 0x010fe20000400000 */
[----:B------:R-:W-:Y:S01]  /*0660*/  FMUL R23, R26, R11 ;  /* 0x0000000b1a177220 */ /* 0x000fe20000400000 */
[----:B------:R0:W3:Y:S01]  /*0670*/  @!P0 LDG.E.EL.128 R4, desc[UR6][R8.64] ;  /* 0x0000000608048981 */ /* 0x0000e2000c2e1d00 */
[----:B------:R-:W-:Y:S01]  /*0680*/  CS2R R10, SRZ ;  /* 0x00000000000a7805 */ /* 0x000fe2000001ff00 */
[----:B--2---:R-:W-:Y:S01]  /*0690*/  IMAD.WIDE R28, R3, 0x4, R28 ;  /* 0x00000004031c7825 */ /* 0x004fe200078e021c */
[----:B0-----:R-:W-:-:S06]  /*06a0*/  CS2R R8, SRZ ;  /* 0x0000000000087805 */ /* 0x001fcc000001ff00 */
[----:B------:R-:W3:Y:S01]  /*06b0*/  @!P0 LDG.E.EL.128 R8, desc[UR6][R28.64] ;  /* 0x000000061c088981 */ /* 0x000ee2000c2e1d00 */
[----:B------:R-:W-:-:S04]  /*06c0*/  SHF.R.S32.HI R3, RZ, 0x1f, R14 ;  /* 0x0000001fff037819 */ /* 0x000fc8000001140e */
[----:B------:R-:W-:Y:S02]  /*06d0*/  LEA.HI R25, R3, R14, RZ, 0x4 ;  /* 0x0000000e03197211 */ /* 0x000fe400078f20ff */
[----:B------:R-:W0:Y:S01]  /*06e0*/  S2R R3, SR_TID.X ;  /* 0x0000000000037919 */ /* 0x000e220000002100 */
[C---:B------:R-:W-:Y:S01]  /*06f0*/  FMUL R26, R24.reuse, R17 ;  /* 0x00000011181a7220 */ /* 0x040fe20000400000 */
[C---:B------:R-:W-:Y:S01]  /*0700*/  LOP3.LUT R17, R25.reuse, 0xfffff0, RZ, 0xc0, !PT ;  /* 0x00fffff019117812 */ /* 0x040fe200078ec0ff */
[----:B------:R-:W-:Y:S02]  /*0710*/  IMAD.SHL.U32 R25, R25, 0x400, RZ ;  /* 0x0000040019197824 */ /* 0x000fe400078e00ff */
[----:B------:R-:W-:Y:S01]  /*0720*/  FMUL R24, R24, R20 ;  /* 0x0000001418187220 */ /* 0x000fe20000400000 */
[----:B------:R-:W-:Y:S01]  /*0730*/  ISETP.GE.AND P0, PT, R12, 0x100, PT ;  /* 0x000001000c00780c */ /* 0x000fe20003f06270 */
[----:B------:R-:W-:Y:S01]  /*0740*/  IMAD.IADD R17, R14, 0x1, -R17 ;  /* 0x000000010e117824 */ /* 0x000fe200078e0a11 */
[----:B------:R-:W-:-:S02]  /*0750*/  LOP3.LUT R20, R25, 0xffffc000, RZ, 0xc0, !PT ;  /* 0xffffc00019147812 */ /* 0x000fc400078ec0ff */
[----:B------:R-:W-:Y:S01]  /*0760*/  ISETP.LT.AND P3, PT, R14, 0x40, !P0 ;  /* 0x000000400e00780c */ /* 0x000fe20004761270 */
[----:B------:R-:W1:Y:S02]  /*0770*/  S2UR UR5, SR_CgaCtaId ;  /* 0x00000000000579c3 */ /* 0x000e640000008800 */
[----:B------:R-:W-:Y:S01]  /*0780*/  IMAD R14, R17, 0x100, R20 ;  /* 0x00000100110e7824 */ /* 0x000fe200078e0214 */
[----:B------:R-:W-:Y:S01]  /*0790*/  SHF.R.S32.HI R20, RZ, 0x1f, R13 ;  /* 0x0000001fff147819 */ /* 0x000fe2000001140d */
[----:B------:R-:W-:-:S03]  /*07a0*/  FMUL R17, R27, R16 ;  /* 0x000000101b117220 */ /* 0x000fc60000400000 */
[----:B------:R-:W-:Y:S01]  /*07b0*/  LEA.HI R20, R20, R13, RZ, 0x4 ;  /* 0x0000000d14147211 */ /* 0x000fe200078f20ff */
[----:B------:R-:W-:-:S03]  /*07c0*/  FMUL R15, R27, R15 ;  /* 0x0000000f1b0f7220 */ /* 0x000fc60000400000 */
[C---:B------:R-:W-:Y:S01]  /*07d0*/  LOP3.LUT R16, R20.reuse, 0xfffff0, RZ, 0xc0, !PT ;  /* 0x00fffff014107812 */ /* 0x040fe200078ec0ff */
[----:B------:R-:W-:Y:S01]  /*07e0*/  IMAD.SHL.U32 R20, R20, 0x400, RZ ;  /* 0x0000040014147824 */ /* 0x000fe200078e00ff */
[----:B------:R-:W-:-:S03]  /*07f0*/  ISETP.LT.AND P0, PT, R13, 0x40, !P0 ;  /* 0x000000400d00780c */ /* 0x000fc60004701270 */
[----:B------:R-:W-:Y:S01]  /*0800*/  IMAD.IADD R13, R13, 0x1, -R16 ;  /* 0x000000010d0d7824 */ /* 0x000fe200078e0a10 */
[----:B------:R-:W-:Y:S01]  /*0810*/  LOP3.LUT R20, R20, 0xffffc000, RZ, 0xc0, !PT ;  /* 0xffffc00014147812 */ /* 0x000fe200078ec0ff */
[----:B------:R-:W-:-:S04]  /*0820*/  UMOV UR4, 0x400 ;  /* 0x0000040000047882 */ /* 0x000fc80000000000 */
[----:B------:R-:W-:Y:S01]  /*0830*/  IMAD R13, R13, 0x100, R20 ;  /* 0x000001000d0d7824 */ /* 0x000fe200078e0214 */
[----:B-1----:R-:W-:Y:S01]  /*0840*/  UPRMT UR4, UR5, 0x654, UR4 ;  /* 0x0000065405047896 */ /* 0x002fe20008000004 */
[-CC-:B---3--:R-:W-:Y:S01]  /*0850*/  FFMA R16, R15, R4.reuse, R8.reuse ;  /* 0x000000040f107223 */ /* 0x188fe20000000008 */
[----:B------:R-:W-:Y:S01]  /*0860*/  FFMA R4, R17, R4, R8 ;  /* 0x0000000411047223 */ /* 0x000fe20000000008 */
[----:B0-----:R-:W-:Y:S01]  /*0870*/  SHF.R.U32.HI R17, RZ, 0x3, R3 ;  /* 0x00000003ff117819 */ /* 0x001fe20000011603 */
[----:B------:R-:W-:Y:S02]  /*0880*/  IMAD.SHL.U32 R8, R3, 0x80, RZ ;  /* 0x0000008003087824 */ /* 0x000fe400078e00ff */
[C---:B------:R-:W-:Y:S01]  /*0890*/  FMUL R15, R19.reuse, R18 ;  /* 0x00000012130f7220 */ /* 0x040fe20000400000 */
[----:B------:R-:W-:Y:S01]  /*08a0*/  FMUL R19, R19, R21 ;  /* 0x0000001513137220 */ /* 0x000fe20000400000 */
[----:B------:R-:W-:Y:S02]  /*08b0*/  SGXT.U32 R17, R17, 0x4 ;  /* 0x000000041111781a */ /* 0x000fe40000000000 */
[----:B------:R-:W-:Y:S01]  /*08c0*/  LOP3.LUT R20, R8, 0x380, RZ, 0xc0, !PT ;  /* 0x0000038008147812 */ /* 0x000fe200078ec0ff */
[-CC-:B------:R-:W-:Y:S01]  /*08d0*/  FFMA R8, R24, R5.reuse, R9.reuse ;  /* 0x0000000518087223 */ /* 0x180fe20000000009 */
[----:B------:R-:W-:Y:S01]  /*08e0*/  FSETP.GEU.AND P4, PT, R16, RZ, PT ;  /* 0x000000ff1000720b */ /* 0x000fe20003f8e000 */
[----:B------:R-:W-:Y:S01]  /*08f0*/  FFMA R9, R26, R5, R9 ;  /* 0x000000051a097223 */ /* 0x000fe20000000009 */
[-CC-:B------:R-:W-:Y:S01]  /*0900*/  FFMA R5, R19, R6.reuse, R10.reuse ;  /* 0x0000000613057223 */ /* 0x180fe2000000000a */
[----:B------:R-:W-:Y:S01]  /*0910*/  FFMA R15, R15, R6, R10 ;  /* 0x000000060f0f7223 */ /* 0x000fe2000000000a */
[----:B------:R-:W-:Y:S01]  /*0920*/  LOP3.LUT R21, R20, R17, RZ, 0xfc, !PT ;  /* 0x0000001114157212 */ /* 0x000fe200078efcff */
[----:B------:R-:W-:Y:S01]  /*0930*/  FFMA R6, R23, R7, R11 ;  /* 0x0000000717067223 */ /* 0x000fe2000000000b */
[----:B------:R-:W-:-:S02]  /*0940*/  FSEL R10, R16, RZ, P4 ;  /* 0x000000ff100a7208 */ /* 0x000fc40002000000 */
[----:B------:R-:W0:Y:S01]  /*0950*/  LDC.64 R16, c[0x0][0x238] ;  /* 0x00008e00ff107b82 */ /* 0x000e220000000a00 */
[----:B------:R-:W-:Y:S01]  /*0960*/  LOP3.LUT R23, R20, 0x20, RZ, 0xfc, !PT ;  /* 0x0000002014177812 */ /* 0x000fe200078efcff */
[----:B------:R-:W-:Y:S01]  /*0970*/  FFMA R19, R22, R7, R11 ;  /* 0x0000000716137223 */ /* 0x000fe2000000000b */
[C---:B------:R-:W-:Y:S02]  /*0980*/  LOP3.LUT R24, R20.reuse, 0x40, RZ, 0xfc, !PT ;  /* 0x0000004014187812 */ /* 0x040fe400078efcff */
[C---:B------:R-:W-:Y:S02]  /*0990*/  LOP3.LUT R22, R20.reuse, 0x60, RZ, 0xfc, !PT ;  /* 0x0000006014167812 */ /* 0x040fe400078efcff */
[----:B------:R-:W-:Y:S02]  /*09a0*/  LEA.HI R18, R20, UR4, RZ, 0x1d ;  /* 0x0000000414127c11 */ /* 0x000fe4000f8fe8ff */
[----:B------:R-:W-:Y:S02]  /*09b0*/  SHF.R.U32.HI R23, RZ, 0x5, R23 ;  /* 0x00000005ff177819 */ /* 0x000fe40000011617 */
[----:B------:R-:W-:-:S02]  /*09c0*/  SHF.R.U32.HI R24, RZ, 0x5, R24 ;  /* 0x00000005ff187819 */ /* 0x000fc40000011618 */
[----:B------:R-:W-:Y:S02]  /*09d0*/  SHF.R.U32.HI R22, RZ, 0x5, R22 ;  /* 0x00000005ff167819 */ /* 0x000fe40000011616 */
[----:B------:R-:W-:Y:S01]  /*09e0*/  FSETP.GEU.AND P6, PT, R5, RZ, PT ;  /* 0x000000ff0500720b */ /* 0x000fe20003fce000 */
[----:B------:R-:W-:Y:S01]  /*09f0*/  IMAD R27, R21, 0x4, R18 ;  /* 0x00000004151b7824 */ /* 0x000fe200078e0212 */
[----:B------:R-:W-:Y:S02]  /*0a00*/  LEA R26, R23, UR4, 0x2 ;  /* 0x00000004171a7c11 */ /* 0x000fe4000f8e10ff */
[----:B------:R-:W-:Y:S02]  /*0a10*/  LEA R18, R24, UR4, 0x2 ;  /* 0x0000000418127c11 */ /* 0x000fe4000f8e10ff */
[----:B------:R-:W-:Y:S02]  /*0a20*/  FSETP.GEU.AND P4, PT, R8, RZ, PT ;  /* 0x000000ff0800720b */ /* 0x000fe40003f8e000 */
[----:B------:R-:W-:-:S02]  /*0a30*/  LEA R7, R22, UR4, 0x2 ;  /* 0x0000000416077c11 */ /* 0x000fc4000f8e10ff */
[----:B------:R-:W-:Y:S02]  /*0a40*/  FSEL R28, R5, RZ, P6 ;  /* 0x000000ff051c7208 */ /* 0x000fe40003000000 */
[----:B------:R-:W-:Y:S01]  /*0a50*/  FSETP.GEU.AND P6, PT, R6, RZ, PT ;  /* 0x000000ff0600720b */ /* 0x000fe20003fce000 */
[C---:B------:R-:W-:Y:S01]  /*0a60*/  IMAD R26, R21.reuse, 0x4, R26 ;  /* 0x00000004151a7824 */ /* 0x040fe200078e021a */
[----:B------:R-:W-:Y:S01]  /*0a70*/  FSETP.GEU.AND P5, PT, R4, RZ, PT ;  /* 0x000000ff0400720b */ /* 0x000fe20003fae000 */
[----:B------:R1:W-:Y:S01]  /*0a80*/  STS [R27], R10 ;  /* 0x0000000a1b007388 */ /* 0x0003e20000000800 */
[----:B------:R-:W-:Y:S01]  /*0a90*/  FSEL R29, R8, RZ, P4 ;  /* 0x000000ff081d7208 */ /* 0x000fe20002000000 */
[C---:B------:R-:W-:Y:S01]  /*0aa0*/  IMAD R25, R21.reuse, 0x4, R18 ;  /* 0x0000000415197824 */ /* 0x040fe200078e0212 */
[----:B------:R-:W-:Y:S01]  /*0ab0*/  FSEL R4, R4, RZ, P5 ;  /* 0x000000ff04047208 */ /* 0x000fe20002800000 */
[----:B------:R-:W-:Y:S02]  /*0ac0*/  IMAD R18, R21, 0x4, R7 ;  /* 0x0000000415127824 */ /* 0x000fe400078e0207 */
[----:B------:R-:W-:Y:S01]  /*0ad0*/  VIADD R8, R12, 0x3000 ;  /* 0x000030000c087836 */ /* 0x000fe20000000000 */
[----:B------:R-:W-:Y:S01]  /*0ae0*/  STS [R26+0x80], R29 ;  /* 0x0000801d1a007388 */ /* 0x000fe20000000800 */
[----:B-1----:R-:W-:-:S03]  /*0af0*/  FSEL R10, R6, RZ, P6 ;  /* 0x000000ff060a7208 */ /* 0x002fc60003000000 */
[----:B------:R-:W-:Y:S01]  /*0b00*/  STS [R25+0x100], R28 ;  /* 0x0001001c19007388 */ /* 0x000fe20000000800 */
[----:B------:R-:W-:Y:S01]  /*0b10*/  IMAD.IADD R11, R8, 0x1, R14 ;  /* 0x00000001080b7824 */ /* 0x000fe200078e020e */
[----:B------:R-:W-:Y:S02]  /*0b20*/  CS2R R6, SRZ ;  /* 0x0000000000067805 */ /* 0x000fe4000001ff00 */
[----:B------:R0:W-:Y:S04]  /*0b30*/  STS [R18+0x180], R10 ;  /* 0x0001800a12007388 */ /* 0x0001e80000000800 */
[----:B------:R1:W-:Y:S01]  /*0b40*/  STS [R27+0x40], R4 ;  /* 0x000040041b007388 */ /* 0x0003e20000000800 */
[----:B0-----:R-:W-:Y:S01]  /*0b50*/  IMAD.WIDE R10, R11, 0x4, R16 ;  /* 0x000000040b0a7825 */ /* 0x001fe200078e0210 */
[----:B-1----:R-:W-:-:S06]  /*0b60*/  CS2R R4, SRZ ;  /* 0x0000000000047805 */ /* 0x002fcc000001ff00 */
[----:B------:R0:W2:Y:S01]  /*0b70*/  @P3 LDG.E.EL.128 R4, desc[UR6][R10.64] ;  /* 0x000000060a043981 */ /* 0x0000a2000c2e1d00 */
[----:B------:R-:W-:-:S04]  /*0b80*/  FSETP.GEU.AND P4, PT, R9, RZ, PT ;  /* 0x000000ff0900720b */ /* 0x000fc80003f8e000 */
[----:B------:R-:W-:Y:S01]  /*0b90*/  FSEL R29, R9, RZ, P4 ;  /* 0x000000ff091d7208 */ /* 0x000fe20002000000 */
[----:B------:R-:W-:-:S04]  /*0ba0*/  IMAD.IADD R9, R8, 0x1, R13 ;  /* 0x0000000108097824 */ /* 0x000fc800078e020d */
[----:B------:R-:W-:Y:S01]  /*0bb0*/  IMAD.WIDE R16, R9, 0x4, R16 ;  /* 0x0000000409107825 */ /* 0x000fe200078e0210 */
[----:B------:R-:W-:Y:S02]  /*0bc0*/  CS2R R8, SRZ ;  /* 0x0000000000087805 */ /* 0x000fe4000001ff00 */
[----:B0-----:R-:W-:-:S06]  /*0bd0*/  CS2R R10, SRZ ;  /* 0x00000000000a7805 */ /* 0x001fcc000001ff00 */
[----:B------:R0:W3:Y:S01]  /*0be0*/  @P0 LDG.E.EL.128 R8, desc[UR6][R16.64] ;  /* 0x0000000610080981 */ /* 0x0000e2000c2e1d00 */
[----:B------:R-:W-:-:S04]  /*0bf0*/  FSETP.GEU.AND P4, PT, R15, RZ, PT ;  /* 0x000000ff0f00720b */ /* 0x000fc80003f8e000 */
[----:B------:R-:W-:Y:S02]  /*0c00*/  FSEL R28, R15, RZ, P4 ;  /* 0x000000ff0f1c7208 */ /* 0x000fe40002000000 */
[C---:B------:R-:W-:Y:S01]  /*0c10*/  FSETP.GEU.AND P4, PT, R19.reuse, RZ, PT ;  /* 0x000000ff1300720b */ /* 0x040fe20003f8e000 */
[----:B------:R1:W-:Y:S01]  /*0c20*/  STS [R26+0xc0], R29 ;  /* 0x0000c01d1a007388 */ /* 0x0003e20000000800 */
[----:B0-----:R-:W0:Y:S02]  /*0c30*/  LDC.64 R16, c[0x0][0x240] ;  /* 0x00009000ff107b82 */ /* 0x001e240000000a00 */
[----:B------:R-:W-:Y:S01]  /*0c40*/  FSEL R27, R19, RZ, P4 ;  /* 0x000000ff131b7208 */ /* 0x000fe20002000000 */
[----:B------:R4:W-:Y:S04]  /*0c50*/  STS [R25+0x140], R28 ;  /* 0x0001401c19007388 */ /* 0x0009e80000000800 */
[----:B------:R5:W-:Y:S01]  /*0c60*/  STS [R18+0x1c0], R27 ;  /* 0x0001c01b12007388 */ /* 0x000be20000000800 */
[----:B-1----:R-:W-:-:S05]  /*0c70*/  IMAD.SHL.U32 R26, R3, 0x4, RZ ;  /* 0x00000004031a7824 */ /* 0x002fca00078e00ff */
[----:B------:R-:W-:-:S04]  /*0c80*/  SHF.R.U32.HI R15, RZ, 0x5, R26 ;  /* 0x00000005ff0f7819 */ /* 0x000fc8000001161a */
[----:B----4-:R-:W-:Y:S02]  /*0c90*/  SGXT.U32 R25, R15, 0x4 ;  /* 0x000000040f19781a */ /* 0x010fe40000000000 */
[----:B------:R-:W-:Y:S02]  /*0ca0*/  LOP3.LUT R26, R26, 0x1fc, RZ, 0xc0, !PT ;  /* 0x000001fc1a1a7812 */ /* 0x000fe400078ec0ff */
[----:B------:R-:W-:Y:S01]  /*0cb0*/  LEA R15, R25, UR4, 0x2 ;  /* 0x00000004190f7c11 */ /* 0x000fe2000f8e10ff */
[----:B------:R-:W-:-:S04]  /*0cc0*/  IMAD.IADD R19, R12, 0x1, R14 ;  /* 0x000000010c137824 */ /* 0x000fc800078e020e */
[----:B------:R-:W-:Y:S01]  /*0cd0*/  IMAD R15, R26, 0x4, R15 ;  /* 0x000000041a0f7824 */ /* 0x000fe200078e020f */
[----:B------:R-:W-:Y:S01]  /*0ce0*/  BAR.SYNC.DEFER_BLOCKING 0x0 ;  /* 0x0000000000007b1d */ /* 0x000fe20000010000 */
[----:B------:R-:W-:-:S05]  /*0cf0*/  IMAD.IADD R29, R12, 0x1, R13 ;  /* 0x000000010c1d7824 */ /* 0x000fca00078e020d */
[----:B------:R-:W-:Y:S04]  /*0d00*/  LDS R12, [R15] ;  /* 0x000000000f0c7984 */ /* 0x000fe80000000800 */
[----:B------:R-:W-:Y:S04]  /*0d10*/  LDS R13, [R15+0x4] ;  /* 0x000004000f0d7984 */ /* 0x000fe80000000800 */
[----:B------:R-:W-:Y:S04]  /*0d20*/  LDS R14, [R15+0x8] ;  /* 0x000008000f0e7984 */ /* 0x000fe80000000800 */
[----:B------:R-:W1:Y:S01]  /*0d30*/  LDS R15, [R15+0xc] ;  /* 0x00000c000f0f7984 */ /* 0x000e620000000800 */
[----:B-----5:R-:W-:Y:S01]  /*0d40*/  LOP3.LUT R27, R26, 0x200, RZ, 0xfc, !PT ;  /* 0x000002001a1b7812 */ /* 0x020fe200078efcff */
[----:B0-----:R-:W-:-:S03]  /*0d50*/  IMAD.WIDE R18, R19, 0x4, R16 ;  /* 0x0000000413127825 */ /* 0x001fc600078e0210 */
[----:B------:R-:W-:Y:S01]  /*0d60*/  SHF.R.U32.HI R27, RZ, 0x5, R27 ;  /* 0x00000005ff1b7819 */ /* 0x000fe2000001161b */
[----:B------:R-:W-:-:S03]  /*0d70*/  IMAD.WIDE R28, R29, 0x4, R16 ;  /* 0x000000041d1c7825 */ /* 0x000fc600078e0210 */
[C---:B------:R-:W-:Y:S01]  /*0d80*/  LEA R17, R27.reuse, UR4, 0x2 ;  /* 0x000000041b117c11 */ /* 0x040fe2000f8e10ff */
[----:B-1----:R0:W-:Y:S01]  /*0d90*/  @P3 STG.E.128 desc[UR6][R18.64], R12 ;  /* 0x0000000c12003986 */ /* 0x0021e2000c101d06 */
[----:B------:R-:W-:Y:S02]  /*0da0*/  LEA.HI R20, R20, UR4, RZ, 0x1f ;  /* 0x0000000414147c11 */ /* 0x000fe4000f8ff8ff */
[----:B------:R-:W-:Y:S02]  /*0db0*/  LEA R24, R24, UR4, 0x4 ;  /* 0x0000000418187c11 */ /* 0x000fe4000f8e20ff */
[----:B------:R-:W-:Y:S02]  /*0dc0*/  LEA R22, R22, UR4, 0x4 ;  /* 0x0000000416167c11 */ /* 0x000fe4000f8e20ff */
[----:B------:R-:W-:-:S05]  /*0dd0*/  LEA R27, R27, UR4, 0x4 ;  /* 0x000000041b1b7c11 */ /* 0x000fca000f8e20ff */
[----:B------:R-:W-:Y:S02]  /*0de0*/  IMAD R27, R26, 0x4, R27 ;  /* 0x000000041a1b7824 */ /* 0x000fe400078e021b */
[----:B--2---:R-:W-:Y:S01]  /*0df0*/  FADD R4, R12, R4 ;  /* 0x000000040c047221 */ /* 0x004fe20000000000 */
[----:B0-----:R-:W-:-:S05]  /*0e00*/  IMAD R12, R26, 0x4, R17 ;  /* 0x000000041a0c7824 */ /* 0x001fca00078e0211 */
[----:B------:R-:W-:Y:S04]  /*0e10*/  LDS R16, [R12+0x800] ;  /* 0x000800000c107984 */ /* 0x000fe80000000800 */
[----:B------:R-:W-:Y:S04]  /*0e20*/  LDS R17, [R12+0x804] ;  /* 0x000804000c117984 */ /* 0x000fe80000000800 */
[----:B------:R-:W-:Y:S04]  /*0e30*/  LDS R18, [R12+0x808] ;  /* 0x000808000c127984 */ /* 0x000fe80000000800 */
[----:B------:R0:W1:Y:S01]  /*0e40*/  LDS R19, [R12+0x80c] ;  /* 0x00080c000c137984 */ /* 0x0000620000000800 */
[----:B------:R-:W-:Y:S01]  /*0e50*/  FADD R6, R14, R6 ;  /* 0x000000060e067221 */ /* 0x000fe20000000000 */
[----:B------:R-:W-:-:S05]  /*0e60*/  LOP3.LUT R14, R3, 0x7f, RZ, 0xc0, !PT ;  /* 0x0000007f030e7812 */ /* 0x000fca00078ec0ff */
[----:B------:R-:W-:Y:S01]  /*0e70*/  IMAD.IADD R25, R25, 0x1, R14 ;  /* 0x0000000119197824 */ /* 0x000fe200078e020e */
[----:B------:R-:W-:Y:S01]  /*0e80*/  LEA R14, R23, UR4, 0x4 ;  /* 0x00000004170e7c11 */ /* 0x000fe2000f8e20ff */
[----:B------:R-:W-:Y:S02]  /*0e90*/  IMAD R3, R21, 0x4, R20 ;  /* 0x0000000415037824 */ /* 0x000fe400078e0214 */
[----:B------:R-:W-:Y:S01]  /*0ea0*/  FADD R5, R13, R5 ;  /* 0x000000050d057221 */ /* 0x000fe20000000000 */
[C---:B------:R-:W-:Y:S02]  /*0eb0*/  IMAD R13, R21.reuse, 0x4, R24 ;  /* 0x00000004150d7824 */ /* 0x040fe400078e0218 */
[----:B------:R-:W-:Y:S02]  /*0ec0*/  IMAD R14, R21, 0x4, R14 ;  /* 0x00000004150e7824 */ /* 0x000fe400078e020e */
[----:B0-----:R-:W-:Y:S01]  /*0ed0*/  FADD R12, R15, R7 ;  /* 0x000000070f0c7221 */ /* 0x001fe20000000000 */
[----:B------:R-:W-:Y:S01]  /*0ee0*/  IMAD R21, R21, 0x4, R22 ;  /* 0x0000000415157824 */ /* 0x000fe200078e0216 */
[----:B-1----:R0:W-:Y:S01]  /*0ef0*/  @P0 STG.E.128 desc[UR6][R28.64], R16 ;  /* 0x000000101c000986 */ /* 0x0021e2000c101d06 */
[----:B------:R-:W-:Y:S01]  /*0f00*/  BAR.SYNC.DEFER_BLOCKING 0x0 ;  /* 0x0000000000007b1d */ /* 0x000fe20000010000 */
[----:B---3--:R-:W-:Y:S01]  /*0f10*/  FADD R20, R16, R8 ;  /* 0x0000000810147221 */ /* 0x008fe20000000000 */
[----:B------:R-:W-:Y:S01]  /*0f20*/  FADD R7, R17, R9 ;  /* 0x0000000911077221 */ /* 0x000fe20000000000 */
[----:B------:R-:W-:Y:S01]  /*0f30*/  FADD R22, R18, R10 ;  /* 0x0000000a12167221 */ /* 0x000fe20000000000 */
[----:B------:R-:W-:-:S02]  /*0f40*/  FADD R24, R19, R11 ;  /* 0x0000000b13187221 */ /* 0x000fc40000000000 */
[----:B------:R-:W-:Y:S01]  /*0f50*/  STS [R3], R4 ;  /* 0x0000000403007388 */ /* 0x000fe20000000800 */
[----:B------:R-:W-:Y:S01]  /*0f60*/  LEA R8, R25, UR4, 0x4 ;  /* 0x0000000419087c11 */ /* 0x000fe2000f8e20ff */
[----:B0-----:R-:W0:Y:S02]  /*0f70*/  LDC.64 R16, c[0x0][0x248] ;  /* 0x00009200ff107b82 */ /* 0x001e240000000a00 */
[----:B------:R0:W-:Y:S04]  /*0f80*/  STS [R14+0x80], R5 ;  /* 0x000080050e007388 */ /* 0x0001e80000000800 */
[----:B------:R-:W-:Y:S04]  /*0f90*/  STS [R13+0x100], R6 ;  /* 0x000100060d007388 */ /* 0x000fe80000000800 */
[----:B------:R-:W-:Y:S04]  /*0fa0*/  STS [R21+0x180], R12 ;  /* 0x0001800c15007388 */ /* 0x000fe80000000800 */
[----:B------:R-:W-:Y:S04]  /*0fb0*/  STS [R3+0x40], R20 ;  /* 0x0000401403007388 */ /* 0x000fe80000000800 */
[----:B------:R-:W-:Y:S04]  /*0fc0*/  STS [R14+0xc0], R7 ;  /* 0x0000c0070e007388 */ /* 0x000fe80000000800 */
[----:B------:R-:W-:Y:S04]  /*0fd0*/  STS [R13+0x140], R22 ;  /* 0x000140160d007388 */ /* 0x000fe80000000800 */
[----:B------:R-:W-:Y:S01]  /*0fe0*/  STS [R21+0x1c0], R24 ;  /* 0x0001c01815007388 */ /* 0x000fe20000000800 */
[----:B------:R-:W-:Y:S06]  /*0ff0*/  BAR.SYNC.DEFER_BLOCKING 0x0 ;  /* 0x0000000000007b1d */ /* 0x000fec0000010000 */
[----:B------:R-:W1:Y:S01]  /*1000*/  LDS.128 R8, [R8] ;  /* 0x0000000008087984 */ /* 0x000e620000000c00 */
[----:B0-----:R-:W-:-:S05]  /*1010*/  IMAD.WIDE R4, R2, 0x4, R16 ;  /* 0x0000000402047825 */ /* 0x001fca00078e0210 */
[----:B-1----:R0:W-:Y:S02]  /*1020*/  @P2 STG.E.128 desc[UR6][R4.64], R8 ;  /* 0x0000000804002986 */ /* 0x0021e4000c101d06 */
[----:B0-----:R-:W-:Y:S05]  /*1030*/  @!P1 EXIT ;  /* 0x000000000000994d */ /* 0x001fea0003800000 */
[----:B------:R-:W0:Y:S01]  /*1040*/  LDS.128 R24, [R27+0x800] ;  /* 0x000800001b187984 */ /* 0x000e220000000c00 */
[----:B------:R-:W-:-:S05]  /*1050*/  IMAD.WIDE R2, R0, 0x4, R16 ;  /* 0x0000000400027825 */ /* 0x000fca00078e0210 */
[----:B0-----:R-:W-:Y:S01]  /*1060*/  STG.E.128 desc[UR6][R2.64], R24 ;  /* 0x0000001802007986 */ /* 0x001fe2000c101d06 */
[----:B------:R-:W-:Y:S05]  /*1070*/  EXIT ;  /* 0x000000000000794d */ /* 0x000fea0003800000 */
.L_x_0:
[----:B------:R-:W-:-:S00]  /*1080*/  BRA `(.L_x_0) ;  /* 0xfffffffc00fc7947 */ /* 0x000fc0000383ffff */
[----:B------:R-:W-:-:S00]  /*1090*/  NOP ;  /* 0x0000000000007918 */ /* 0x000fc00000000000 */
        /* <DEDUP_REMOVED lines=14> */
.L_x_1:


//--------------------- .nv.global.init           --------------------------
	.section	.nv.global.init,"aw",@progbits
.nv.global.init:
	.type		_$_str,@object
	.size		_$_str,(_$_str_$_2 - _$_str)
_$_str:
        /*0000*/ 	.byte	0x5f, 0x5f, 0x43, 0x55, 0x44, 0x41, 0x5f, 0x46, 0x54, 0x5a, 0x00
	.type		_$_str_$_2,@object
	.size		_$_str_$_2,(.L_1 - _$_str_$_2)
_$_str_$_2:
        /*000b*/ 	.byte	0x5f, 0x5f, 0x43, 0x55, 0x44, 0x41, 0x5f, 0x50, 0x52, 0x45, 0x43, 0x5f, 0x53, 0x51, 0x52, 0x54
        /*001b*/ 	.byte	0x00
.L_1:


//--------------------- .nv.shared.triton_poi_fused__native_batch_norm_legit_no_training_add_relu_11 --------------------------
	.section	.nv.shared.triton_poi_fused__native_batch_norm_legit_no_training_add_relu_11,"aw",@nobits
	.sectionflags	@""
	.align	16
	.zero		1024


//--------------------- .nv.constant0.triton_poi_fused__native_batch_norm_legit_no_training_add_relu_11 --------------------------
	.section	.nv.constant0.triton_poi_fused__native_batch_norm_legit_no_training_add_relu_11,"a",@progbits
	.sectionflags	@""
	.align	4
.nv.constant0.triton_poi_fused__native_batch_norm_legit_no_training_add_relu_11:
	.zero		600
